//
// Generated by NVIDIA NVVM Compiler
//
// Compiler Build ID: CL-36424714
// Cuda compilation tools, release 13.0, V13.0.88
// Based on NVVM 20.0.0
//

.version 9.0
.target sm_100
.address_size 64

	// .globl	_Z11convolutionPiS_iii

.visible .entry _Z11convolutionPiS_iii(
	.param .u64 .ptr .align 1 _Z11convolutionPiS_iii_param_0,
	.param .u64 .ptr .align 1 _Z11convolutionPiS_iii_param_1,
	.param .u32 _Z11convolutionPiS_iii_param_2,
	.param .u32 _Z11convolutionPiS_iii_param_3,
	.param .u32 _Z11convolutionPiS_iii_param_4
)
{


	ret;

}


// ===== COMPILED SASS (sm_100) =====

	.target	sm_100

	.elftype	@"ET_EXEC"


//--------------------- .note.nv.tkinfo           --------------------------
	.section	.note.nv.tkinfo,"",@"SHT_NOTE"
	.sectionflags	@"SHF_NOTE_NV_TKINFO"
	.tkinfo
        /*0018*/ 	.word	0x00000002
        /*0030*/ 	.string	""
        /*0030*/ 	.string	"ptxas"
        /*0030*/ 	.string	"Cuda compilation tools, release 13.0, V13.0.88"
        /*0030*/ 	.string	"Build cuda_13.0.r13.0/compiler.36424714_0"
        /*0030*/ 	.string	"-arch sm_100 -m 64 "



//--------------------- .note.nv.cuinfo           --------------------------
	.section	.note.nv.cuinfo,"",@"SHT_NOTE"
	.sectionflags	@"SHF_NOTE_NV_CUINFO"
        /*0018*/ 	.short	0x0002
        /*001a*/ 	.short	0x0064
        /*001c*/ 	.short	0x0082
	.zero		2


//--------------------- .nv.info                  --------------------------
	.section	.nv.info,"",@"SHT_CUDA_INFO"
	.align	4


	//----- nvinfo : EIATTR_REGCOUNT
	.align		4
        /*0000*/ 	.byte	0x04, 0x2f
        /*0002*/ 	.short	(.L_1 - .L_0)
	.align		4
.L_0:
        /*0004*/ 	.word	index@(_Z11convolutionPiS_iii)
        /*0008*/ 	.word	0x00000004


	//----- nvinfo : EIATTR_FRAME_SIZE
	.align		4
.L_1:
        /*000c*/ 	.byte	0x04, 0x11
        /*000e*/ 	.short	(.L_3 - .L_2)
	.align		4
.L_2:
        /*0010*/ 	.word	index@(_Z11convolutionPiS_iii)
        /*0014*/ 	.word	0x00000000


	//----- nvinfo : EIATTR_MIN_STACK_SIZE
	.align		4
.L_3:
        /*0018*/ 	.byte	0x04, 0x12
        /*001a*/ 	.short	(.L_5 - .L_4)
	.align		4
.L_4:
        /*001c*/ 	.word	index@(_Z11convolutionPiS_iii)
        /*0020*/ 	.word	0x00000000
.L_5:


//--------------------- .nv.compat                --------------------------
	.section	.nv.compat,"",@"SHT_CUDA_COMPAT_INFO"
	.align	4
        /*0000*/ 	.byte	0x02, 0x09, 0x00, 0x00, 0x02, 0x02, 0x01, 0x00, 0x02, 0x05, 0x05, 0x00, 0x03, 0x07, 0x01, 0x01
        /*0010*/ 	.byte	0x02, 0x03, 0x00, 0x00, 0x02, 0x06, 0x01, 0x00, 0x04, 0x0b, 0x08, 0x00, 0x09, 0x00, 0x00, 0x00
        /*0020*/ 	.byte	0x00, 0x00, 0x00, 0x00


//--------------------- .nv.info._Z11convolutionPiS_iii --------------------------
	.section	.nv.info._Z11convolutionPiS_iii,"",@"SHT_CUDA_INFO"
	.sectionflags	@""
	.align	4


	//----- nvinfo : EIATTR_CUDA_API_VERSION
	.align		4
        /*0000*/ 	.byte	0x04, 0x37
        /*0002*/ 	.short	(.L_7 - .L_6)
.L_6:
        /*0004*/ 	.word	0x00000082


	//----- nvinfo : EIATTR_KPARAM_INFO
	.align		4
.L_7:
        /*0008*/ 	.byte	0x04, 0x17
        /*000a*/ 	.short	(.L_9 - .L_8)
.L_8:
        /*000c*/ 	.word	0x00000000
        /*0010*/ 	.short	0x0004
        /*0012*/ 	.short	0x0018
        /*0014*/ 	.byte	0x00, 0xf0, 0x11, 0x00


	//----- nvinfo : EIATTR_KPARAM_INFO
	.align		4
.L_9:
        /*0018*/ 	.byte	0x04, 0x17
        /*001a*/ 	.short	(.L_11 - .L_10)
.L_10:
        /*001c*/ 	.word	0x00000000
        /*0020*/ 	.short	0x0003
        /*0022*/ 	.short	0x0014
        /*0024*/ 	.byte	0x00, 0xf0, 0x11, 0x00


	//----- nvinfo : EIATTR_KPARAM_INFO
	.align		4
.L_11:
        /*0028*/ 	.byte	0x04, 0x17
        /*002a*/ 	.short	(.L_13 - .L_12)
.L_12:
        /*002c*/ 	.word	0x00000000
        /*0030*/ 	.short	0x0002
        /*0032*/ 	.short	0x0010
        /*0034*/ 	.byte	0x00, 0xf0, 0x11, 0x00


	//----- nvinfo : EIATTR_KPARAM_INFO
	.align		4
.L_13:
        /*0038*/ 	.byte	0x04, 0x17
        /*003a*/ 	.short	(.L_15 - .L_14)
.L_14:
        /*003c*/ 	.word	0x00000000
        /*0040*/ 	.short	0x0001
        /*0042*/ 	.short	0x0008
        /*0044*/ 	.byte	0x00, 0xf5, 0x21, 0x00


	//----- nvinfo : EIATTR_KPARAM_INFO
	.align		4
.L_15:
        /*0048*/ 	.byte	0x04, 0x17
        /*004a*/ 	.short	(.L_17 - .L_16)
.L_16:
        /*004c*/ 	.word	0x00000000
        /*0050*/ 	.short	0x0000
        /*0052*/ 	.short	0x0000
        /*0054*/ 	.byte	0x00, 0xf5, 0x21, 0x00


	//----- nvinfo : EIATTR_SPARSE_MMA_MASK
	.align		4
.L_17:
        /*0058*/ 	.byte	0x03, 0x50
        /*005a*/ 	.short	0x0000


	//----- nvinfo : EIATTR_MAXREG_COUNT
	.align		4
        /*005c*/ 	.byte	0x03, 0x1b
        /*005e*/ 	.short	0x00ff


	//----- nvinfo : EIATTR_MERCURY_ISA_VERSION
	.align		4
        /*0060*/ 	.byte	0x03, 0x5f
        /*0062*/ 	.short	0x0101


	//----- nvinfo : EIATTR_VRC_CTA_INIT_COUNT
	.align		4
        /*0064*/ 	.byte	0x02, 0x4a
	.zero		1
	.zero		1


	//----- nvinfo : EIATTR_EXIT_INSTR_OFFSETS
	.align		4
        /*0068*/ 	.byte	0x04, 0x1c
        /*006a*/ 	.short	(.L_19 - .L_18)


	//   ....[0]....
.L_18:
        /*006c*/ 	.word	0x00000010


	//----- nvinfo : EIATTR_CBANK_PARAM_SIZE
	.align		4
.L_19:
        /*0070*/ 	.byte	0x03, 0x19
        /*0072*/ 	.short	0x001c


	//----- nvinfo : EIATTR_PARAM_CBANK
	.align		4
        /*0074*/ 	.byte	0x04, 0x0a
        /*0076*/ 	.short	(.L_21 - .L_20)
	.align		4
.L_20:
        /*0078*/ 	.word	index@(.nv.constant0._Z11convolutionPiS_iii)
        /*007c*/ 	.short	0x0380
        /*007e*/ 	.short	0x001c


	//----- nvinfo : EIATTR_SW_WAR
	.align		4
.L_21:
        /*0080*/ 	.byte	0x04, 0x36
        /*0082*/ 	.short	(.L_23 - .L_22)
.L_22:
        /*0084*/ 	.word	0x00000008
.L_23:


//--------------------- .nv.callgraph             --------------------------
	.section	.nv.callgraph,"",@"SHT_CUDA_CALLGRAPH"
	.align	4
	.sectionentsize	8
	.align		4
        /*0000*/ 	.word	0x00000000
	.align		4
        /*0004*/ 	.word	0xffffffff
	.align		4
        /*0008*/ 	.word	0x00000000
	.align		4
        /*000c*/ 	.word	0xfffffffe
	.align		4
        /*0010*/ 	.word	0x00000000
	.align		4
        /*0014*/ 	.word	0xfffffffd
	.align		4
        /*0018*/ 	.word	0x00000000
	.align		4
        /*001c*/ 	.word	0xfffffffc


//--------------------- .text._Z11convolutionPiS_iii --------------------------
	.section	.text._Z11convolutionPiS_iii,"ax",@progbits
	.align	128
        .global         _Z11convolutionPiS_iii
        .type           _Z11convolutionPiS_iii,@function
        .size           _Z11convolutionPiS_iii,(.L_x_1 - _Z11convolutionPiS_iii)
        .other          _Z11convolutionPiS_iii,@"STO_CUDA_ENTRY STV_DEFAULT"
_Z11convolutionPiS_iii:
.text._Z11convolutionPiS_iii:
[----:B------:R-:W-:Y:S01]  /*0000*/  LDC R1, c[0x0][0x37c] ;  /* 0x0000df00ff017b82 */ /* 0x000fe20000000800 */
[----:B------:R-:W-:Y:S05]  /*0010*/  EXIT ;  /* 0x000000000000794d */ /* 0x000fea0003800000 */
.L_x_0:
[----:B------:R-:W-:-:S00]  /*0020*/  BRA `(.L_x_0) ;  /* 0xfffffffc00fc7947 */ /* 0x000fc0000383ffff */
[----:B------:R-:W-:-:S00]  /*0030*/  NOP ;  /* 0x0000000000007918 */ /* 0x000fc00000000000 */
        /* <DEDUP_REMOVED lines=12> */
.L_x_1:


//--------------------- .nv.shared.reserved.0     --------------------------
	.section	.nv.shared.reserved.0,"aw",@nobits
	.weak		__nv_reservedSMEM_offset_0_alias
	.size		__nv_reservedSMEM_offset_0_alias, 0, 64
	.other		__nv_reservedSMEM_offset_0_alias,@"STO_CUDA_RESERVED_SHARED STV_DEFAULT"
__nv_reservedSMEM_offset_0_alias:
	.zero		0
	.zero		64


//--------------------- .nv.constant0._Z11convolutionPiS_iii --------------------------
	.section	.nv.constant0._Z11convolutionPiS_iii,"a",@progbits
	.sectionflags	@""
	.align	4
.nv.constant0._Z11convolutionPiS_iii:
	.zero		924


//--------------------- SYMBOLS --------------------------

	.type		.nv.reservedSmem.offset0,@object
	.size		.nv.reservedSmem.offset0,0x4
